	.headerflags	@"EF_CUDA_TEXMODE_UNIFIED EF_CUDA_64BIT_ADDRESS EF_CUDA_ACCELERATORS EF_CUDA_SM90 EF_CUDA_VIRTUAL_SM(EF_CUDA_SM90)"
	.elftype	@"ET_EXEC"


//--------------------- .nv.info                  --------------------------
	.section	.nv.info,"",@"SHT_CUDA_INFO"
	.align	4


	//----- nvinfo : EIATTR_REGCOUNT
	.align		4
        /*0000*/ 	.byte	0x04, 0x2f
        /*0002*/ 	.short	(.L_1 - .L_0)
	.align		4
.L_0:
        /*0004*/ 	.word	index@(triton_poi_fused__weight_norm_interface_13)
        /*0008*/ 	.word	0x00000013


	//----- nvinfo : EIATTR_MIN_STACK_SIZE
	.align		4
.L_1:
        /*000c*/ 	.byte	0x04, 0x12
        /*000e*/ 	.short	(.L_3 - .L_2)
	.align		4
.L_2:
        /*0010*/ 	.word	index@(triton_poi_fused__weight_norm_interface_13)
        /*0014*/ 	.word	0x00000000


	//----- nvinfo : EIATTR_FRAME_SIZE
	.align		4
.L_3:
        /*0018*/ 	.byte	0x04, 0x11
        /*001a*/ 	.short	(.L_5 - .L_4)
	.align		4
.L_4:
        /*001c*/ 	.word	index@(triton_poi_fused__weight_norm_interface_13)
        /*0020*/ 	.word	0x00000000


	//----- nvinfo : EIATTR_MIN_STACK_SIZE
	.align		4
.L_5:
        /*0024*/ 	.byte	0x04, 0x12
        /*0026*/ 	.short	(.L_7 - .L_6)
	.align		4
.L_6:
        /*0028*/ 	.word	index@(triton_poi_fused__weight_norm_interface_13)
        /*002c*/ 	.word	0x00000000
.L_7:


//--------------------- .nv.info.triton_poi_fused__weight_norm_interface_13 --------------------------
	.section	.nv.info.triton_poi_fused__weight_norm_interface_13,"",@"SHT_CUDA_INFO"
	.sectionflags	@""
	.align	4


	//----- nvinfo : EIATTR_CUDA_API_VERSION
	.align		4
        /*0000*/ 	.byte	0x04, 0x37
        /*0002*/ 	.short	(.L_9 - .L_8)
.L_8:
        /*0004*/ 	.word	0x0000007c


	//----- nvinfo : EIATTR_KPARAM_INFO
	.align		4
.L_9:
        /*0008*/ 	.byte	0x04, 0x17
        /*000a*/ 	.short	(.L_11 - .L_10)
.L_10:
        /*000c*/ 	.word	0x00000000
        /*0010*/ 	.short	0x0005
        /*0012*/ 	.short	0x0028
        /*0014*/ 	.byte	0x00, 0xf0, 0x11, 0x00


	//----- nvinfo : EIATTR_KPARAM_INFO
	.align		4
.L_11:
        /*0018*/ 	.byte	0x04, 0x17
        /*001a*/ 	.short	(.L_13 - .L_12)
.L_12:
        /*001c*/ 	.word	0x00000000
        /*0020*/ 	.short	0x0004
        /*0022*/ 	.short	0x0020
        /*0024*/ 	.byte	0x00, 0xf4, 0x21, 0x00


	//----- nvinfo : EIATTR_KPARAM_INFO
	.align		4
.L_13:
        /*0028*/ 	.byte	0x04, 0x17
        /*002a*/ 	.short	(.L_15 - .L_14)
.L_14:
        /*002c*/ 	.word	0x00000000
        /*0030*/ 	.short	0x0003
        /*0032*/ 	.short	0x0018
        /*0034*/ 	.byte	0x00, 0xf4, 0x21, 0x00


	//----- nvinfo : EIATTR_KPARAM_INFO
	.align		4
.L_15:
        /*0038*/ 	.byte	0x04, 0x17
        /*003a*/ 	.short	(.L_17 - .L_16)
.L_16:
        /*003c*/ 	.word	0x00000000
        /*0040*/ 	.short	0x0002
        /*0042*/ 	.short	0x0010
        /*0044*/ 	.byte	0x00, 0xf4, 0x21, 0x00


	//----- nvinfo : EIATTR_KPARAM_INFO
	.align		4
.L_17:
        /*0048*/ 	.byte	0x04, 0x17
        /*004a*/ 	.short	(.L_19 - .L_18)
.L_18:
        /*004c*/ 	.word	0x00000000
        /*0050*/ 	.short	0x0001
        /*0052*/ 	.short	0x0008
        /*0054*/ 	.byte	0x00, 0xf4, 0x21, 0x00


	//----- nvinfo : EIATTR_KPARAM_INFO
	.align		4
.L_19:
        /*0058*/ 	.byte	0x04, 0x17
        /*005a*/ 	.short	(.L_21 - .L_20)
.L_20:
        /*005c*/ 	.word	0x00000000
        /*0060*/ 	.short	0x0000
        /*0062*/ 	.short	0x0000
        /*0064*/ 	.byte	0x00, 0xf4, 0x21, 0x00


	//----- nvinfo : EIATTR_SPARSE_MMA_MASK
	.align		4
.L_21:
        /*0068*/ 	.byte	0x03, 0x50
        /*006a*/ 	.short	0x0000


	//----- nvinfo : EIATTR_MAXREG_COUNT
	.align		4
        /*006c*/ 	.byte	0x03, 0x1b
        /*006e*/ 	.short	0x00ff


	//----- nvinfo : EIATTR_EXIT_INSTR_OFFSETS
	.align		4
        /*0070*/ 	.byte	0x04, 0x1c
        /*0072*/ 	.short	(.L_23 - .L_22)


	//   ....[0]....
.L_22:
        /*0074*/ 	.word	0x00000380


	//   ....[1]....
        /*0078*/ 	.word	0x000003a0


	//----- nvinfo : EIATTR_REQNTID
	.align		4
.L_23:
        /*007c*/ 	.byte	0x04, 0x10
        /*007e*/ 	.short	(.L_25 - .L_24)
.L_24:
        /*0080*/ 	.word	0x00000080
        /*0084*/ 	.word	0x00000001
        /*0088*/ 	.word	0x00000001


	//----- nvinfo : EIATTR_CBANK_PARAM_SIZE
	.align		4
.L_25:
        /*008c*/ 	.byte	0x03, 0x19
        /*008e*/ 	.short	0x002c


	//----- nvinfo : EIATTR_PARAM_CBANK
	.align		4
        /*0090*/ 	.byte	0x04, 0x0a
        /*0092*/ 	.short	(.L_27 - .L_26)
	.align		4
.L_26:
        /*0094*/ 	.word	index@(.nv.constant0.triton_poi_fused__weight_norm_interface_13)
        /*0098*/ 	.short	0x0210
        /*009a*/ 	.short	0x002c


	//----- nvinfo : EIATTR_SW_WAR
	.align		4
.L_27:
        /*009c*/ 	.byte	0x04, 0x36
        /*009e*/ 	.short	(.L_29 - .L_28)
.L_28:
        /*00a0*/ 	.word	0x00000008
.L_29:


//--------------------- .nv.callgraph             --------------------------
	.section	.nv.callgraph,"",@"SHT_CUDA_CALLGRAPH"
	.align	4
	.sectionentsize	8
	.align		4
        /*0000*/ 	.word	0x00000000
	.align		4
        /*0004*/ 	.word	0xffffffff
	.align		4
        /*0008*/ 	.word	0x00000000
	.align		4
        /*000c*/ 	.word	0xfffffffe
	.align		4
        /*0010*/ 	.word	0x00000000
	.align		4
        /*0014*/ 	.word	0xfffffffd
	.align		4
        /*0018*/ 	.word	0x00000000
	.align		4
        /*001c*/ 	.word	0xfffffffc


//--------------------- .text.triton_poi_fused__weight_norm_interface_13 --------------------------
	.section	.text.triton_poi_fused__weight_norm_interface_13,"ax",@progbits
	.align	128
        .global         triton_poi_fused__weight_norm_interface_13
        .type           triton_poi_fused__weight_norm_interface_13,@function
        .size           triton_poi_fused__weight_norm_interface_13,(.L_x_1 - triton_poi_fused__weight_norm_interface_13)
        .other          triton_poi_fused__weight_norm_interface_13,@"STO_CUDA_ENTRY STV_DEFAULT"
triton_poi_fused__weight_norm_interface_13:
.text.triton_poi_fused__weight_norm_interface_13:
[----:B------:R-:W0:Y:S01]  /*0000*/  LDC R1, c[0x0][0x28] ;  /* 0x00000a00ff017b82 */ /* 0x000e220000000800 */
[----:B------:R-:W1:Y:S07]  /*0010*/  S2R R0, SR_TID.X ;  /* 0x0000000000007919 */ /* 0x000e6e0000002100 */
[----:B------:R-:W2:Y:S01]  /*0020*/  LDC.64 R2, c[0x0][0x220] ;  /* 0x00008800ff027b82 */ /* 0x000ea20000000a00 */
[----:B------:R-:W-:Y:S01]  /*0030*/  HFMA2.MMA R14, -RZ, RZ, 0, 0 ;  /* 0x00000000ff0e7435 */ /* 0x000fe200000001ff */
[----:B------:R-:W-:Y:S01]  /*0040*/  ULDC.64 UR4, c[0x0][0x208] ;  /* 0x0000820000047ab9 */ /* 0x000fe20000000a00 */
[----:B------:R-:W3:Y:S05]  /*0050*/  S2R R5, SR_CTAID.X ;  /* 0x0000000000057919 */ /* 0x000eea0000002500 */
[----:B------:R-:W4:Y:S01]  /*0060*/  LDC.64 R8, c[0x0][0x218] ;  /* 0x00008600ff087b82 */ /* 0x000f220000000a00 */
[----:B-1----:R-:W-:-:S04]  /*0070*/  SHF.L.U32 R0, R0, 0x1, RZ ;  /* 0x0000000100007819 */ /* 0x002fc800000006ff */
[----:B------:R-:W-:-:S04]  /*0080*/  LOP3.LUT R0, R0, 0xfe, RZ, 0xc0, !PT ;  /* 0x000000fe00007812 */ /* 0x000fc800078ec0ff */
[----:B---3--:R-:W-:-:S04]  /*0090*/  LEA R0, R5, R0, 0x8 ;  /* 0x0000000005007211 */ /* 0x008fc800078e40ff */
[----:B------:R-:W-:Y:S01]  /*00a0*/  IADD3 R4, R0, 0x1, RZ ;  /* 0x0000000100047810 */ /* 0x000fe20007ffe0ff */
[C---:B------:R-:W-:Y:S01]  /*00b0*/  IMAD.HI R5, R0.reuse, 0x66666667, RZ ;  /* 0x6666666700057827 */ /* 0x040fe200078e02ff */
[----:B------:R-:W-:-:S03]  /*00c0*/  ISETP.GE.AND P4, PT, R0, 0xa0, PT ;  /* 0x000000a00000780c */ /* 0x000fc60003f86270 */
[----:B------:R-:W-:Y:S01]  /*00d0*/  IMAD.HI R4, R4, 0x66666667, RZ ;  /* 0x6666666704047827 */ /* 0x000fe200078e02ff */
[----:B------:R-:W-:-:S04]  /*00e0*/  SHF.R.S32.HI R6, RZ, 0x1, R5 ;  /* 0x00000001ff067819 */ /* 0x000fc80000011405 */
[----:B------:R-:W-:Y:S02]  /*00f0*/  SHF.R.S32.HI R7, RZ, 0x1, R4 ;  /* 0x00000001ff077819 */ /* 0x000fe40000011404 */
[----:B------:R-:W-:Y:S02]  /*0100*/  LEA.HI R5, R5, R6, RZ, 0x1 ;  /* 0x0000000605057211 */ /* 0x000fe400078f08ff */
[----:B------:R-:W-:Y:S02]  /*0110*/  LEA.HI R15, R4, R7, RZ, 0x1 ;  /* 0x00000007040f7211 */ /* 0x000fe400078f08ff */
[----:B------:R-:W-:Y:S01]  /*0120*/  MOV R4, RZ ;  /* 0x000000ff00047202 */ /* 0x000fe20000000f00 */
[----:B--2---:R-:W-:-:S04]  /*0130*/  IMAD.WIDE R10, R5, 0x4, R2 ;  /* 0x00000004050a7825 */ /* 0x004fc800078e0202 */
[----:B------:R-:W-:Y:S01]  /*0140*/  IMAD.WIDE R12, R15, 0x4, R2 ;  /* 0x000000040f0c7825 */ /* 0x000fe200078e0202 */
[----:B------:R1:W2:Y:S01]  /*0150*/  @!P4 LDG.E.EL R14, desc[UR4][R10.64] ;  /* 0x000000040a0ec981 */ /* 0x0002a2000c2e1900 */
[----:B------:R-:W3:Y:S03]  /*0160*/  LDC.64 R2, c[0x0][0x210] ;  /* 0x00008400ff027b82 */ /* 0x000ee60000000a00 */
[----:B------:R-:W5:Y:S01]  /*0170*/  @!P4 LDG.E.EL R4, desc[UR4][R12.64] ;  /* 0x000000040c04c981 */ /* 0x000f62000c2e1900 */
[----:B------:R-:W-:Y:S01]  /*0180*/  HFMA2.MMA R16, -RZ, RZ, 0, 0 ;  /* 0x00000000ff107435 */ /* 0x000fe200000001ff */
[----:B----4-:R-:W-:-:S04]  /*0190*/  IMAD.WIDE R6, R5, 0x4, R8 ;  /* 0x0000000405067825 */ /* 0x010fc800078e0208 */
[----:B------:R-:W-:Y:S01]  /*01a0*/  IMAD.WIDE R8, R15, 0x4, R8 ;  /* 0x000000040f087825 */ /* 0x000fe200078e0208 */
[----:B------:R-:W-:-:S04]  /*01b0*/  MOV R15, RZ ;  /* 0x000000ff000f7202 */ /* 0x000fc80000000f00 */
[----:B------:R4:W5:Y:S04]  /*01c0*/  @!P4 LDG.E.EL R16, desc[UR4][R6.64] ;  /* 0x000000040610c981 */ /* 0x000968000c2e1900 */
[----:B------:R3:W5:Y:S01]  /*01d0*/  @!P4 LDG.E.EL R15, desc[UR4][R8.64] ;  /* 0x00000004080fc981 */ /* 0x000762000c2e1900 */
[----:B-1----:R-:W-:Y:S01]  /*01e0*/  CS2R R10, SRZ ;  /* 0x00000000000a7805 */ /* 0x002fe2000001ff00 */
[----:B---3--:R-:W-:Y:S01]  /*01f0*/  IMAD.WIDE R2, R0, 0x4, R2 ;  /* 0x0000000400027825 */ /* 0x008fe200078e0202 */
[----:B----4-:R-:W1:Y:S04]  /*0200*/  LDC.64 R6, c[0x0][0x228] ;  /* 0x00008a00ff067b82 */ /* 0x010e680000000a00 */
[----:B------:R-:W3:Y:S04]  /*0210*/  @!P4 LDG.E.64 R10, desc[UR4][R2.64] ;  /* 0x00000004020ac981 */ /* 0x000ee8000c1e1b00 */
[----:B0-----:R-:W0:Y:S01]  /*0220*/  LDC.64 R8, c[0x0][0x230] ;  /* 0x00008c00ff087b82 */ /* 0x001e220000000a00 */
[----:B--2---:R-:W-:-:S02]  /*0230*/  FSETP.GT.AND P0, PT, |R14|, 8.50705917302346158658e+37, PT ;  /* 0x7e8000000e00780b */ /* 0x004fc40003f04200 */
[----:B------:R-:W-:Y:S02]  /*0240*/  FSETP.GEU.AND P2, PT, |R14|, 1.175494350822287508e-38, PT ;  /* 0x008000000e00780b */ /* 0x000fe40003f4e200 */
[C---:B-----5:R-:W-:Y:S02]  /*0250*/  FSETP.GT.AND P1, PT, |R4|.reuse, 8.50705917302346158658e+37, PT ;  /* 0x7e8000000400780b */ /* 0x060fe40003f24200 */
[----:B------:R-:W-:-:S07]  /*0260*/  FSETP.GEU.AND P3, PT, |R4|, 1.175494350822287508e-38, PT ;  /* 0x008000000400780b */ /* 0x000fce0003f6e200 */
[----:B------:R-:W-:Y:S01]  /*0270*/  @P0 FMUL R14, R14, 0.25 ;  /* 0x3e8000000e0e0820 */ /* 0x000fe20000400000 */
[----:B------:R-:W-:-:S03]  /*0280*/  @P0 FMUL R16, R16, 0.25 ;  /* 0x3e80000010100820 */ /* 0x000fc60000400000 */
[----:B------:R-:W-:Y:S01]  /*0290*/  @P1 FMUL R4, R4, 0.25 ;  /* 0x3e80000004041820 */ /* 0x000fe20000400000 */
[----:B------:R-:W-:Y:S01]  /*02a0*/  @!P2 FMUL R14, R14, 16777216 ;  /* 0x4b8000000e0ea820 */ /* 0x000fe20000400000 */
[----:B------:R-:W-:Y:S01]  /*02b0*/  @P1 FMUL R15, R15, 0.25 ;  /* 0x3e8000000f0f1820 */ /* 0x000fe20000400000 */
[----:B------:R-:W-:Y:S01]  /*02c0*/  @!P2 FMUL R16, R16, 16777216 ;  /* 0x4b8000001010a820 */ /* 0x000fe20000400000 */
[----:B------:R-:W-:Y:S01]  /*02d0*/  @!P3 FMUL R4, R4, 16777216 ;  /* 0x4b8000000404b820 */ /* 0x000fe20000400000 */
[----:B------:R-:W2:Y:S01]  /*02e0*/  MUFU.RCP R5, R14 ;  /* 0x0000000e00057308 */ /* 0x000ea20000001000 */
[----:B------:R-:W-:-:S07]  /*02f0*/  @!P3 FMUL R15, R15, 16777216 ;  /* 0x4b8000000f0fb820 */ /* 0x000fce0000400000 */
[----:B------:R-:W4:Y:S01]  /*0300*/  MUFU.RCP R4, R4 ;  /* 0x0000000400047308 */ /* 0x000f220000001000 */
[----:B--2---:R-:W-:-:S04]  /*0310*/  FMUL R5, R5, R16 ;  /* 0x0000001005057220 */ /* 0x004fc80000400000 */
[----:B---3--:R-:W-:Y:S01]  /*0320*/  FMUL R10, R5, R10 ;  /* 0x0000000a050a7220 */ /* 0x008fe20000400000 */
[----:B----4-:R-:W-:-:S04]  /*0330*/  FMUL R2, R4, R15 ;  /* 0x0000000f04027220 */ /* 0x010fc80000400000 */
[----:B------:R-:W-:Y:S01]  /*0340*/  FMUL R11, R2, R11 ;  /* 0x0000000b020b7220 */ /* 0x000fe20000400000 */
[----:B-1----:R-:W-:-:S04]  /*0350*/  IMAD.WIDE R2, R0, 0x4, R6 ;  /* 0x0000000400027825 */ /* 0x002fc800078e0206 */
[----:B0-----:R-:W-:Y:S01]  /*0360*/  IMAD.WIDE R6, R0, 0x4, R8 ;  /* 0x0000000400067825 */ /* 0x001fe200078e0208 */
[----:B------:R0:W-:Y:S02]  /*0370*/  @!P4 STG.E.64 desc[UR4][R2.64], R10 ;  /* 0x0000000a0200c986 */ /* 0x0001e4000c101b04 */
[----:B0-----:R-:W-:Y:S05]  /*0380*/  @P4 EXIT ;  /* 0x000000000000494d */ /* 0x001fea0003800000 */
[----:B------:R-:W-:Y:S01]  /*0390*/  STG.E.64 desc[UR4][R6.64], R10 ;  /* 0x0000000a06007986 */ /* 0x000fe2000c101b04 */
[----:B------:R-:W-:Y:S05]  /*03a0*/  EXIT ;  /* 0x000000000000794d */ /* 0x000fea0003800000 */
.L_x_0:
[----:B------:R-:W-:-:S00]  /*03b0*/  BRA `(.L_x_0) ;  /* 0xfffffffc00fc7947 */ /* 0x000fc0000383ffff */
[----:B------:R-:W-:-:S00]  /*03c0*/  NOP ;  /* 0x0000000000007918 */ /* 0x000fc00000000000 */
        /* <DEDUP_REMOVED lines=11> */
.L_x_1:


//--------------------- .nv.constant0.triton_poi_fused__weight_norm_interface_13 --------------------------
	.section	.nv.constant0.triton_poi_fused__weight_norm_interface_13,"a",@progbits
	.sectionflags	@""
	.align	4
.nv.constant0.triton_poi_fused__weight_norm_interface_13:
	.zero		572
